//
// Generated by NVIDIA NVVM Compiler
//
// Compiler Build ID: CL-36424714
// Cuda compilation tools, release 13.0, V13.0.88
// Based on NVVM 20.0.0
//

.version 9.0
.target sm_100
.address_size 64

	// .globl	_Z11blockSummerPiS_iib
// _ZZ11blockSummerPiS_iibE6sumVec has been demoted

.visible .entry _Z11blockSummerPiS_iib(
	.param .u64 .ptr .align 1 _Z11blockSummerPiS_iib_param_0,
	.param .u64 .ptr .align 1 _Z11blockSummerPiS_iib_param_1,
	.param .u32 _Z11blockSummerPiS_iib_param_2,
	.param .u32 _Z11blockSummerPiS_iib_param_3,
	.param .u8 _Z11blockSummerPiS_iib_param_4
)
{
	.reg .pred 	%p<7>;
	.reg .b16 	%rs<2>;
	.reg .b32 	%r<27>;
	.reg .b64 	%rd<11>;
	// demoted variable
	.shared .align 4 .b8 _ZZ11blockSummerPiS_iibE6sumVec[4100];
	ld.param.u64 	%rd3, [_Z11blockSummerPiS_iib_param_0];
	ld.param.u64 	%rd2, [_Z11blockSummerPiS_iib_param_1];
	ld.param.u32 	%r9, [_Z11blockSummerPiS_iib_param_2];
	ld.param.u32 	%r8, [_Z11blockSummerPiS_iib_param_3];
	ld.param.s8 	%rs1, [_Z11blockSummerPiS_iib_param_4];
	cvta.to.global.u64 	%rd1, %rd3;
	mov.u32 	%r1, %tid.x;
	mov.u32 	%r2, %ctaid.x;
	mov.u32 	%r3, %ntid.x;
	mad.lo.s32 	%r4, %r2, %r3, %r1;
	setp.ge.s32 	%p1, %r4, %r9;
	shl.b32 	%r10, %r1, 2;
	mov.u32 	%r11, _ZZ11blockSummerPiS_iibE6sumVec;
	add.s32 	%r5, %r11, %r10;
	@%p1 bra 	$L__BB0_4;
	setp.ne.s16 	%p2, %rs1, 1;
	@%p2 bra 	$L__BB0_3;
	mul.wide.s32 	%rd6, %r4, 4;
	add.s64 	%rd7, %rd1, %rd6;
	ld.global.u32 	%r14, [%rd7];
	sub.s32 	%r15, %r14, %r8;
	mul.lo.s32 	%r16, %r15, %r15;
	st.shared.u32 	[%r5], %r16;
	bra.uni 	$L__BB0_5;
$L__BB0_3:
	mul.wide.s32 	%rd4, %r4, 4;
	add.s64 	%rd5, %rd1, %rd4;
	ld.global.u32 	%r13, [%rd5];
	st.shared.u32 	[%r5], %r13;
	bra.uni 	$L__BB0_5;
$L__BB0_4:
	mov.b32 	%r12, 0;
	st.shared.u32 	[%r5], %r12;
$L__BB0_5:
	bar.sync 	0;
	setp.lt.u32 	%p3, %r3, 2;
	@%p3 bra 	$L__BB0_10;
	mov.b32 	%r26, 1;
$L__BB0_7:
	shl.b32 	%r7, %r26, 1;
	add.s32 	%r18, %r7, -1;
	and.b32  	%r19, %r18, %r1;
	setp.ne.s32 	%p4, %r19, 0;
	@%p4 bra 	$L__BB0_9;
	shl.b32 	%r20, %r26, 2;
	add.s32 	%r21, %r5, %r20;
	ld.shared.u32 	%r22, [%r21];
	ld.shared.u32 	%r23, [%r5];
	add.s32 	%r24, %r23, %r22;
	st.shared.u32 	[%r5], %r24;
$L__BB0_9:
	bar.sync 	0;
	setp.lt.u32 	%p5, %r7, %r3;
	mov.u32 	%r26, %r7;
	@%p5 bra 	$L__BB0_7;
$L__BB0_10:
	setp.ne.s32 	%p6, %r1, 0;
	@%p6 bra 	$L__BB0_12;
	ld.shared.u32 	%r25, [_ZZ11blockSummerPiS_iibE6sumVec];
	cvta.to.global.u64 	%rd8, %rd2;
	mul.wide.u32 	%rd9, %r2, 4;
	add.s64 	%rd10, %rd8, %rd9;
	st.global.u32 	[%rd10], %r25;
$L__BB0_12:
	ret;

}


// ===== COMPILED SASS (sm_100) =====

	.target	sm_100

	.elftype	@"ET_EXEC"


//--------------------- .note.nv.tkinfo           --------------------------
	.section	.note.nv.tkinfo,"",@"SHT_NOTE"
	.sectionflags	@"SHF_NOTE_NV_TKINFO"
	.tkinfo
        /*0018*/ 	.word	0x00000002
        /*0030*/ 	.string	""
        /*0030*/ 	.string	"ptxas"
        /*0030*/ 	.string	"Cuda compilation tools, release 13.0, V13.0.88"
        /*0030*/ 	.string	"Build cuda_13.0.r13.0/compiler.36424714_0"
        /*0030*/ 	.string	"-arch sm_100 -m 64 "



//--------------------- .note.nv.cuinfo           --------------------------
	.section	.note.nv.cuinfo,"",@"SHT_NOTE"
	.sectionflags	@"SHF_NOTE_NV_CUINFO"
        /*0018*/ 	.short	0x0002
        /*001a*/ 	.short	0x0064
        /*001c*/ 	.short	0x0082
	.zero		2


//--------------------- .nv.info                  --------------------------
	.section	.nv.info,"",@"SHT_CUDA_INFO"
	.align	4


	//----- nvinfo : EIATTR_REGCOUNT
	.align		4
        /*0000*/ 	.byte	0x04, 0x2f
        /*0002*/ 	.short	(.L_1 - .L_0)
	.align		4
.L_0:
        /*0004*/ 	.word	index@(_Z11blockSummerPiS_iib)
        /*0008*/ 	.word	0x0000000a


	//----- nvinfo : EIATTR_FRAME_SIZE
	.align		4
.L_1:
        /*000c*/ 	.byte	0x04, 0x11
        /*000e*/ 	.short	(.L_3 - .L_2)
	.align		4
.L_2:
        /*0010*/ 	.word	index@(_Z11blockSummerPiS_iib)
        /*0014*/ 	.word	0x00000000


	//----- nvinfo : EIATTR_MIN_STACK_SIZE
	.align		4
.L_3:
        /*0018*/ 	.byte	0x04, 0x12
        /*001a*/ 	.short	(.L_5 - .L_4)
	.align		4
.L_4:
        /*001c*/ 	.word	index@(_Z11blockSummerPiS_iib)
        /*0020*/ 	.word	0x00000000
.L_5:


//--------------------- .nv.compat                --------------------------
	.section	.nv.compat,"",@"SHT_CUDA_COMPAT_INFO"
	.align	4
        /*0000*/ 	.byte	0x02, 0x09, 0x00, 0x00, 0x02, 0x02, 0x01, 0x00, 0x02, 0x05, 0x05, 0x00, 0x03, 0x07, 0x01, 0x01
        /*0010*/ 	.byte	0x02, 0x03, 0x00, 0x00, 0x02, 0x06, 0x01, 0x00, 0x04, 0x0b, 0x08, 0x00, 0x09, 0x00, 0x00, 0x00
        /*0020*/ 	.byte	0x00, 0x00, 0x00, 0x00


//--------------------- .nv.info._Z11blockSummerPiS_iib --------------------------
	.section	.nv.info._Z11blockSummerPiS_iib,"",@"SHT_CUDA_INFO"
	.sectionflags	@""
	.align	4


	//----- nvinfo : EIATTR_CUDA_API_VERSION
	.align		4
        /*0000*/ 	.byte	0x04, 0x37
        /*0002*/ 	.short	(.L_7 - .L_6)
.L_6:
        /*0004*/ 	.word	0x00000082


	//----- nvinfo : EIATTR_KPARAM_INFO
	.align		4
.L_7:
        /*0008*/ 	.byte	0x04, 0x17
        /*000a*/ 	.short	(.L_9 - .L_8)
.L_8:
        /*000c*/ 	.word	0x00000000
        /*0010*/ 	.short	0x0004
        /*0012*/ 	.short	0x0018
        /*0014*/ 	.byte	0x00, 0xf0, 0x05, 0x00


	//----- nvinfo : EIATTR_KPARAM_INFO
	.align		4
.L_9:
        /*0018*/ 	.byte	0x04, 0x17
        /*001a*/ 	.short	(.L_11 - .L_10)
.L_10:
        /*001c*/ 	.word	0x00000000
        /*0020*/ 	.short	0x0003
        /*0022*/ 	.short	0x0014
        /*0024*/ 	.byte	0x00, 0xf0, 0x11, 0x00


	//----- nvinfo : EIATTR_KPARAM_INFO
	.align		4
.L_11:
        /*0028*/ 	.byte	0x04, 0x17
        /*002a*/ 	.short	(.L_13 - .L_12)
.L_12:
        /*002c*/ 	.word	0x00000000
        /*0030*/ 	.short	0x0002
        /*0032*/ 	.short	0x0010
        /*0034*/ 	.byte	0x00, 0xf0, 0x11, 0x00


	//----- nvinfo : EIATTR_KPARAM_INFO
	.align		4
.L_13:
        /*0038*/ 	.byte	0x04, 0x17
        /*003a*/ 	.short	(.L_15 - .L_14)
.L_14:
        /*003c*/ 	.word	0x00000000
        /*0040*/ 	.short	0x0001
        /*0042*/ 	.short	0x0008
        /*0044*/ 	.byte	0x00, 0xf5, 0x21, 0x00


	//----- nvinfo : EIATTR_KPARAM_INFO
	.align		4
.L_15:
        /*0048*/ 	.byte	0x04, 0x17
        /*004a*/ 	.short	(.L_17 - .L_16)
.L_16:
        /*004c*/ 	.word	0x00000000
        /*0050*/ 	.short	0x0000
        /*0052*/ 	.short	0x0000
        /*0054*/ 	.byte	0x00, 0xf5, 0x21, 0x00


	//----- nvinfo : EIATTR_SPARSE_MMA_MASK
	.align		4
.L_17:
        /*0058*/ 	.byte	0x03, 0x50
        /*005a*/ 	.short	0x0000


	//----- nvinfo : EIATTR_MAXREG_COUNT
	.align		4
        /*005c*/ 	.byte	0x03, 0x1b
        /*005e*/ 	.short	0x00ff


	//----- nvinfo : EIATTR_NUM_BARRIERS
	.align		4
        /*0060*/ 	.byte	0x02, 0x4c
        /*0062*/ 	.byte	0x01
	.zero		1


	//----- nvinfo : EIATTR_MERCURY_ISA_VERSION
	.align		4
        /*0064*/ 	.byte	0x03, 0x5f
        /*0066*/ 	.short	0x0101


	//----- nvinfo : EIATTR_VRC_CTA_INIT_COUNT
	.align		4
        /*0068*/ 	.byte	0x02, 0x4a
	.zero		1
	.zero		1


	//----- nvinfo : EIATTR_EXIT_INSTR_OFFSETS
	.align		4
        /*006c*/ 	.byte	0x04, 0x1c
        /*006e*/ 	.short	(.L_19 - .L_18)


	//   ....[0]....
.L_18:
        /*0070*/ 	.word	0x000002d0


	//   ....[1]....
        /*0074*/ 	.word	0x00000350


	//----- nvinfo : EIATTR_CRS_STACK_SIZE
	.align		4
.L_19:
        /*0078*/ 	.byte	0x04, 0x1e
        /*007a*/ 	.short	(.L_21 - .L_20)
.L_20:
        /*007c*/ 	.word	0x00000000


	//----- nvinfo : EIATTR_CBANK_PARAM_SIZE
	.align		4
.L_21:
        /*0080*/ 	.byte	0x03, 0x19
        /*0082*/ 	.short	0x0019


	//----- nvinfo : EIATTR_PARAM_CBANK
	.align		4
        /*0084*/ 	.byte	0x04, 0x0a
        /*0086*/ 	.short	(.L_23 - .L_22)
	.align		4
.L_22:
        /*0088*/ 	.word	index@(.nv.constant0._Z11blockSummerPiS_iib)
        /*008c*/ 	.short	0x0380
        /*008e*/ 	.short	0x0019


	//----- nvinfo : EIATTR_SW_WAR
	.align		4
.L_23:
        /*0090*/ 	.byte	0x04, 0x36
        /*0092*/ 	.short	(.L_25 - .L_24)
.L_24:
        /*0094*/ 	.word	0x00000008
.L_25:


//--------------------- .nv.callgraph             --------------------------
	.section	.nv.callgraph,"",@"SHT_CUDA_CALLGRAPH"
	.align	4
	.sectionentsize	8
	.align		4
        /*0000*/ 	.word	0x00000000
	.align		4
        /*0004*/ 	.word	0xffffffff
	.align		4
        /*0008*/ 	.word	0x00000000
	.align		4
        /*000c*/ 	.word	0xfffffffe
	.align		4
        /*0010*/ 	.word	0x00000000
	.align		4
        /*0014*/ 	.word	0xfffffffd
	.align		4
        /*0018*/ 	.word	0x00000000
	.align		4
        /*001c*/ 	.word	0xfffffffc


//--------------------- .text._Z11blockSummerPiS_iib --------------------------
	.section	.text._Z11blockSummerPiS_iib,"ax",@progbits
	.align	128
        .global         _Z11blockSummerPiS_iib
        .type           _Z11blockSummerPiS_iib,@function
        .size           _Z11blockSummerPiS_iib,(.L_x_6 - _Z11blockSummerPiS_iib)
        .other          _Z11blockSummerPiS_iib,@"STO_CUDA_ENTRY STV_DEFAULT"
_Z11blockSummerPiS_iib:
.text._Z11blockSummerPiS_iib:
[----:B------:R-:W-:Y:S01]  /*0000*/  LDC R1, c[0x0][0x37c] ;  /* 0x0000df00ff017b82 */ /* 0x000fe20000000800 */
[----:B------:R-:W0:Y:S01]  /*0010*/  S2R R7, SR_TID.X ;  /* 0x0000000000077919 */ /* 0x000e220000002100 */
[----:B------:R-:W1:Y:S06]  /*0020*/  LDCU UR8, c[0x0][0x360] ;  /* 0x00006c00ff0877ac */ /* 0x000e6c0008000800 */
[----:B------:R-:W2:Y:S01]  /*0030*/  S2UR UR5, SR_CgaCtaId ;  /* 0x00000000000579c3 */ /* 0x000ea20000008800 */
[----:B------:R-:W-:Y:S01]  /*0040*/  BSSY.RECONVERGENT B0, `(.L_x_0) ;  /* 0x0000017000007945 */ /* 0x000fe20003800200 */
[----:B------:R-:W1:Y:S01]  /*0050*/  S2R R6, SR_CTAID.X ;  /* 0x0000000000067919 */ /* 0x000e620000002500 */
[----:B------:R-:W3:Y:S01]  /*0060*/  LDCU UR9, c[0x0][0x390] ;  /* 0x00007200ff0977ac */ /* 0x000ee20008000800 */
[----:B------:R-:W-:Y:S01]  /*0070*/  UMOV UR4, 0x400 ;  /* 0x0000040000047882 */ /* 0x000fe20000000000 */
[----:B------:R-:W4:Y:S01]  /*0080*/  LDCU.64 UR6, c[0x0][0x358] ;  /* 0x00006b00ff0677ac */ /* 0x000f220008000a00 */
[----:B--2---:R-:W-:-:S06]  /*0090*/  ULEA UR4, UR5, UR4, 0x18 ;  /* 0x0000000405047291 */ /* 0x004fcc000f8ec0ff */
[----:B0-----:R-:W-:Y:S01]  /*00a0*/  LEA R0, R7, UR4, 0x2 ;  /* 0x0000000407007c11 */ /* 0x001fe2000f8e10ff */
[----:B-1----:R-:W-:-:S05]  /*00b0*/  IMAD R5, R6, UR8, R7 ;  /* 0x0000000806057c24 */ /* 0x002fca000f8e0207 */
[----:B---3--:R-:W-:-:S13]  /*00c0*/  ISETP.GE.AND P0, PT, R5, UR9, PT ;  /* 0x0000000905007c0c */ /* 0x008fda000bf06270 */
[----:B----4-:R-:W-:Y:S05]  /*00d0*/  @P0 BRA `(.L_x_1) ;  /* 0x0000000000300947 */ /* 0x010fea0003800000 */
[----:B------:R-:W0:Y:S08]  /*00e0*/  LDC.64 R2, c[0x0][0x380] ;  /* 0x0000e000ff027b82 */ /* 0x000e300000000a00 */
[----:B------:R-:W1:Y:S01]  /*00f0*/  LDC.U8 R4, c[0x0][0x398] ;  /* 0x0000e600ff047b82 */ /* 0x000e620000000000 */
[----:B0-----:R-:W-:-:S06]  /*0100*/  IMAD.WIDE R2, R5, 0x4, R2 ;  /* 0x0000000405027825 */ /* 0x001fcc00078e0202 */
[----:B------:R-:W2:Y:S01]  /*0110*/  LDG.E R3, desc[UR6][R2.64] ;  /* 0x0000000602037981 */ /* 0x000ea2000c1e1900 */
[----:B-1----:R-:W-:-:S04]  /*0120*/  PRMT R4, R4, 0x8880, RZ ;  /* 0x0000888004047816 */ /* 0x002fc800000000ff */
[----:B------:R-:W-:-:S13]  /*0130*/  ISETP.NE.AND P0, PT, R4, 0x1, PT ;  /* 0x000000010400780c */ /* 0x000fda0003f05270 */
[----:B------:R-:W2:Y:S02]  /*0140*/  @!P0 LDC R4, c[0x0][0x394] ;  /* 0x0000e500ff048b82 */ /* 0x000ea40000000800 */
[----:B--2---:R-:W-:-:S04]  /*0150*/  @!P0 IMAD.IADD R4, R3, 0x1, -R4 ;  /* 0x0000000103048824 */ /* 0x004fc800078e0a04 */
[----:B------:R-:W-:-:S05]  /*0160*/  @!P0 IMAD R5, R4, R4, RZ ;  /* 0x0000000404058224 */ /* 0x000fca00078e02ff */
[----:B------:R1:W-:Y:S04]  /*0170*/  @!P0 STS [R0], R5 ;  /* 0x0000000500008388 */ /* 0x0003e80000000800 */
[----:B------:R1:W-:Y:S01]  /*0180*/  @P0 STS [R0], R3 ;  /* 0x0000000300000388 */ /* 0x0003e20000000800 */
[----:B------:R-:W-:Y:S05]  /*0190*/  BRA `(.L_x_2) ;  /* 0x0000000000047947 */ /* 0x000fea0003800000 */
.L_x_1:
[----:B------:R0:W-:Y:S02]  /*01a0*/  STS [R0], RZ ;  /* 0x000000ff00007388 */ /* 0x0001e40000000800 */
.L_x_2:
[----:B------:R-:W-:Y:S05]  /*01b0*/  BSYNC.RECONVERGENT B0 ;  /* 0x0000000000007941 */ /* 0x000fea0003800200 */
.L_x_0:
[----:B------:R-:W-:Y:S01]  /*01c0*/  BAR.SYNC.DEFER_BLOCKING 0x0 ;  /* 0x0000000000007b1d */ /* 0x000fe20000010000 */
[----:B------:R-:W-:Y:S01]  /*01d0*/  UISETP.GE.U32.AND UP0, UPT, UR8, 0x2, UPT ;  /* 0x000000020800788c */ /* 0x000fe2000bf06070 */
[----:B------:R-:W-:-:S08]  /*01e0*/  ISETP.NE.AND P0, PT, R7, RZ, PT ;  /* 0x000000ff0700720c */ /* 0x000fd00003f05270 */
[----:B------:R-:W-:Y:S05]  /*01f0*/  BRA.U !UP0, `(.L_x_3) ;  /* 0x0000000108347547 */ /* 0x000fea000b800000 */
[----:B-1----:R-:W-:-:S07]  /*0200*/  IMAD.MOV.U32 R3, RZ, RZ, 0x1 ;  /* 0x00000001ff037424 */ /* 0x002fce00078e00ff */
.L_x_4:
[----:B------:R-:W-:-:S05]  /*0210*/  SHF.L.U32 R4, R3, 0x1, RZ ;  /* 0x0000000103047819 */ /* 0x000fca00000006ff */
[----:B------:R-:W-:-:S05]  /*0220*/  VIADD R2, R4, 0xffffffff ;  /* 0xffffffff04027836 */ /* 0x000fca0000000000 */
[----:B------:R-:W-:-:S13]  /*0230*/  LOP3.LUT P1, RZ, R2, R7, RZ, 0xc0, !PT ;  /* 0x0000000702ff7212 */ /* 0x000fda000782c0ff */
[----:B------:R-:W-:Y:S02]  /*0240*/  @!P1 LEA R2, R3, R0, 0x2 ;  /* 0x0000000003029211 */ /* 0x000fe400078e10ff */
[----:B------:R-:W-:Y:S04]  /*0250*/  @!P1 LDS R3, [R0] ;  /* 0x0000000000039984 */ /* 0x000fe80000000800 */
[----:B------:R-:W1:Y:S02]  /*0260*/  @!P1 LDS R2, [R2] ;  /* 0x0000000002029984 */ /* 0x000e640000000800 */
[----:B-1----:R-:W-:Y:S01]  /*0270*/  @!P1 IMAD.IADD R5, R2, 0x1, R3 ;  /* 0x0000000102059824 */ /* 0x002fe200078e0203 */
[----:B------:R-:W-:-:S04]  /*0280*/  MOV R3, R4 ;  /* 0x0000000400037202 */ /* 0x000fc80000000f00 */
[----:B------:R2:W-:Y:S01]  /*0290*/  @!P1 STS [R0], R5 ;  /* 0x0000000500009388 */ /* 0x0005e20000000800 */
[----:B------:R-:W-:Y:S01]  /*02a0*/  BAR.SYNC.DEFER_BLOCKING 0x0 ;  /* 0x0000000000007b1d */ /* 0x000fe20000010000 */
[----:B------:R-:W-:-:S13]  /*02b0*/  ISETP.GE.U32.AND P1, PT, R4, UR8, PT ;  /* 0x0000000804007c0c */ /* 0x000fda000bf26070 */
[----:B--2---:R-:W-:Y:S05]  /*02c0*/  @!P1 BRA `(.L_x_4) ;  /* 0xfffffffc00d09947 */ /* 0x004fea000383ffff */
.L_x_3:
[----:B------:R-:W-:Y:S05]  /*02d0*/  @P0 EXIT ;  /* 0x000000000000094d */ /* 0x000fea0003800000 */
[----:B------:R-:W2:Y:S01]  /*02e0*/  S2UR UR5, SR_CgaCtaId ;  /* 0x00000000000579c3 */ /* 0x000ea20000008800 */
[----:B------:R-:W-:-:S07]  /*02f0*/  UMOV UR4, 0x400 ;  /* 0x0000040000047882 */ /* 0x000fce0000000000 */
[----:B-1----:R-:W1:Y:S01]  /*0300*/  LDC.64 R2, c[0x0][0x388] ;  /* 0x0000e200ff027b82 */ /* 0x002e620000000a00 */
[----:B--2---:R-:W-:Y:S01]  /*0310*/  ULEA UR4, UR5, UR4, 0x18 ;  /* 0x0000000405047291 */ /* 0x004fe2000f8ec0ff */
[----:B-1----:R-:W-:-:S08]  /*0320*/  IMAD.WIDE.U32 R2, R6, 0x4, R2 ;  /* 0x0000000406027825 */ /* 0x002fd000078e0002 */
[----:B------:R-:W1:Y:S04]  /*0330*/  LDS R5, [UR4] ;  /* 0x00000004ff057984 */ /* 0x000e680008000800 */
[----:B-1----:R-:W-:Y:S01]  /*0340*/  STG.E desc[UR6][R2.64], R5 ;  /* 0x0000000502007986 */ /* 0x002fe2000c101906 */
[----:B------:R-:W-:Y:S05]  /*0350*/  EXIT ;  /* 0x000000000000794d */ /* 0x000fea0003800000 */
.L_x_5:
[----:B------:R-:W-:-:S00]  /*0360*/  BRA `(.L_x_5) ;  /* 0xfffffffc00fc7947 */ /* 0x000fc0000383ffff */
[----:B------:R-:W-:-:S00]  /*0370*/  NOP ;  /* 0x0000000000007918 */ /* 0x000fc00000000000 */
        /* <DEDUP_REMOVED lines=8> */
.L_x_6:


//--------------------- .nv.shared._Z11blockSummerPiS_iib --------------------------
	.section	.nv.shared._Z11blockSummerPiS_iib,"aw",@nobits
	.sectionflags	@""
	.align	4
.nv.shared._Z11blockSummerPiS_iib:
	.zero		5124


//--------------------- .nv.shared.reserved.0     --------------------------
	.section	.nv.shared.reserved.0,"aw",@nobits
	.weak		__nv_reservedSMEM_offset_0_alias
	.size		__nv_reservedSMEM_offset_0_alias, 0, 64
	.other		__nv_reservedSMEM_offset_0_alias,@"STO_CUDA_RESERVED_SHARED STV_DEFAULT"
__nv_reservedSMEM_offset_0_alias:
	.zero		0
	.zero		64


//--------------------- .nv.constant0._Z11blockSummerPiS_iib --------------------------
	.section	.nv.constant0._Z11blockSummerPiS_iib,"a",@progbits
	.sectionflags	@""
	.align	4
.nv.constant0._Z11blockSummerPiS_iib:
	.zero		921


//--------------------- SYMBOLS --------------------------

	.type		.nv.reservedSmem.offset0,@object
	.size		.nv.reservedSmem.offset0,0x4
	.type		.nv.reservedSmem.cap,@object
	.size		.nv.reservedSmem.cap,0x4
